//
// Generated by NVIDIA NVVM Compiler
//
// Compiler Build ID: CL-36424714
// Cuda compilation tools, release 13.0, V13.0.88
// Based on NVVM 20.0.0
//

.version 9.0
.target sm_100
.address_size 64

	// .globl	_Z10gemm3_tileiiiPfS_S_
// _ZZ10gemm3_tileiiiPfS_S_E6a_tile has been demoted
// _ZZ10gemm3_tileiiiPfS_S_E6b_tile has been demoted

.visible .entry _Z10gemm3_tileiiiPfS_S_(
	.param .u32 _Z10gemm3_tileiiiPfS_S__param_0,
	.param .u32 _Z10gemm3_tileiiiPfS_S__param_1,
	.param .u32 _Z10gemm3_tileiiiPfS_S__param_2,
	.param .u64 .ptr .align 1 _Z10gemm3_tileiiiPfS_S__param_3,
	.param .u64 .ptr .align 1 _Z10gemm3_tileiiiPfS_S__param_4,
	.param .u64 .ptr .align 1 _Z10gemm3_tileiiiPfS_S__param_5
)
.maxntid 1024
{
	.reg .pred 	%p<3>;
	.reg .b32 	%r<34>;
	.reg .b32 	%f<105>;
	.reg .b64 	%rd<27>;
	// demoted variable
	.shared .align 4 .b8 _ZZ10gemm3_tileiiiPfS_S_E6a_tile[4096];
	// demoted variable
	.shared .align 4 .b8 _ZZ10gemm3_tileiiiPfS_S_E6b_tile[4096];
	ld.param.u32 	%r12, [_Z10gemm3_tileiiiPfS_S__param_0];
	ld.param.u32 	%r13, [_Z10gemm3_tileiiiPfS_S__param_2];
	ld.param.u64 	%rd8, [_Z10gemm3_tileiiiPfS_S__param_3];
	ld.param.u64 	%rd9, [_Z10gemm3_tileiiiPfS_S__param_4];
	ld.param.u64 	%rd10, [_Z10gemm3_tileiiiPfS_S__param_5];
	mov.u32 	%r1, %tid.x;
	mov.u32 	%r14, %ctaid.x;
	mov.u32 	%r15, %ctaid.y;
	and.b32  	%r2, %r1, 31;
	shr.u32 	%r3, %r1, 5;
	shl.b32 	%r4, %r14, 5;
	shl.b32 	%r5, %r15, 5;
	setp.lt.s32 	%p1, %r13, 1;
	mov.f32 	%f104, 0f00000000;
	@%p1 bra 	$L__BB0_3;
	mul.lo.s32 	%r17, %r13, %r5;
	mad.lo.s32 	%r18, %r12, %r3, %r2;
	shl.b32 	%r19, %r3, 2;
	shl.b32 	%r20, %r2, 7;
	or.b32  	%r21, %r20, %r19;
	mov.u32 	%r22, _ZZ10gemm3_tileiiiPfS_S_E6a_tile;
	add.s32 	%r6, %r22, %r21;
	mad.lo.s32 	%r23, %r13, %r3, %r2;
	and.b32  	%r24, %r1, 992;
	or.b32  	%r25, %r2, %r24;
	shl.b32 	%r26, %r25, 2;
	mov.u32 	%r27, _ZZ10gemm3_tileiiiPfS_S_E6b_tile;
	add.s32 	%r7, %r27, %r26;
	shl.b32 	%r28, %r12, 5;
	add.s32 	%r8, %r22, %r20;
	shl.b32 	%r29, %r1, 2;
	and.b32  	%r30, %r29, 3968;
	add.s32 	%r9, %r27, %r30;
	mul.wide.s32 	%rd11, %r4, 4;
	mul.wide.s32 	%rd12, %r18, 4;
	add.s64 	%rd13, %rd11, %rd12;
	cvta.to.global.u64 	%rd14, %rd8;
	add.s64 	%rd26, %rd14, %rd13;
	mul.wide.s32 	%rd2, %r28, 4;
	mul.wide.s32 	%rd15, %r17, 4;
	mul.wide.u32 	%rd16, %r23, 4;
	add.s64 	%rd17, %rd15, %rd16;
	cvta.to.global.u64 	%rd18, %rd9;
	add.s64 	%rd25, %rd18, %rd17;
	mov.f32 	%f104, 0f00000000;
	mov.b32 	%r33, 0;
$L__BB0_2:
	ld.global.f32 	%f6, [%rd26];
	st.shared.f32 	[%r6], %f6;
	ld.global.f32 	%f7, [%rd25];
	st.shared.f32 	[%r7], %f7;
	bar.sync 	0;
	ld.shared.f32 	%f8, [%r8];
	ld.shared.f32 	%f9, [%r9];
	fma.rn.f32 	%f10, %f8, %f9, %f104;
	ld.shared.f32 	%f11, [%r8+4];
	ld.shared.f32 	%f12, [%r9+4];
	fma.rn.f32 	%f13, %f11, %f12, %f10;
	ld.shared.f32 	%f14, [%r8+8];
	ld.shared.f32 	%f15, [%r9+8];
	fma.rn.f32 	%f16, %f14, %f15, %f13;
	ld.shared.f32 	%f17, [%r8+12];
	ld.shared.f32 	%f18, [%r9+12];
	fma.rn.f32 	%f19, %f17, %f18, %f16;
	ld.shared.f32 	%f20, [%r8+16];
	ld.shared.f32 	%f21, [%r9+16];
	fma.rn.f32 	%f22, %f20, %f21, %f19;
	ld.shared.f32 	%f23, [%r8+20];
	ld.shared.f32 	%f24, [%r9+20];
	fma.rn.f32 	%f25, %f23, %f24, %f22;
	ld.shared.f32 	%f26, [%r8+24];
	ld.shared.f32 	%f27, [%r9+24];
	fma.rn.f32 	%f28, %f26, %f27, %f25;
	ld.shared.f32 	%f29, [%r8+28];
	ld.shared.f32 	%f30, [%r9+28];
	fma.rn.f32 	%f31, %f29, %f30, %f28;
	ld.shared.f32 	%f32, [%r8+32];
	ld.shared.f32 	%f33, [%r9+32];
	fma.rn.f32 	%f34, %f32, %f33, %f31;
	ld.shared.f32 	%f35, [%r8+36];
	ld.shared.f32 	%f36, [%r9+36];
	fma.rn.f32 	%f37, %f35, %f36, %f34;
	ld.shared.f32 	%f38, [%r8+40];
	ld.shared.f32 	%f39, [%r9+40];
	fma.rn.f32 	%f40, %f38, %f39, %f37;
	ld.shared.f32 	%f41, [%r8+44];
	ld.shared.f32 	%f42, [%r9+44];
	fma.rn.f32 	%f43, %f41, %f42, %f40;
	ld.shared.f32 	%f44, [%r8+48];
	ld.shared.f32 	%f45, [%r9+48];
	fma.rn.f32 	%f46, %f44, %f45, %f43;
	ld.shared.f32 	%f47, [%r8+52];
	ld.shared.f32 	%f48, [%r9+52];
	fma.rn.f32 	%f49, %f47, %f48, %f46;
	ld.shared.f32 	%f50, [%r8+56];
	ld.shared.f32 	%f51, [%r9+56];
	fma.rn.f32 	%f52, %f50, %f51, %f49;
	ld.shared.f32 	%f53, [%r8+60];
	ld.shared.f32 	%f54, [%r9+60];
	fma.rn.f32 	%f55, %f53, %f54, %f52;
	ld.shared.f32 	%f56, [%r8+64];
	ld.shared.f32 	%f57, [%r9+64];
	fma.rn.f32 	%f58, %f56, %f57, %f55;
	ld.shared.f32 	%f59, [%r8+68];
	ld.shared.f32 	%f60, [%r9+68];
	fma.rn.f32 	%f61, %f59, %f60, %f58;
	ld.shared.f32 	%f62, [%r8+72];
	ld.shared.f32 	%f63, [%r9+72];
	fma.rn.f32 	%f64, %f62, %f63, %f61;
	ld.shared.f32 	%f65, [%r8+76];
	ld.shared.f32 	%f66, [%r9+76];
	fma.rn.f32 	%f67, %f65, %f66, %f64;
	ld.shared.f32 	%f68, [%r8+80];
	ld.shared.f32 	%f69, [%r9+80];
	fma.rn.f32 	%f70, %f68, %f69, %f67;
	ld.shared.f32 	%f71, [%r8+84];
	ld.shared.f32 	%f72, [%r9+84];
	fma.rn.f32 	%f73, %f71, %f72, %f70;
	ld.shared.f32 	%f74, [%r8+88];
	ld.shared.f32 	%f75, [%r9+88];
	fma.rn.f32 	%f76, %f74, %f75, %f73;
	ld.shared.f32 	%f77, [%r8+92];
	ld.shared.f32 	%f78, [%r9+92];
	fma.rn.f32 	%f79, %f77, %f78, %f76;
	ld.shared.f32 	%f80, [%r8+96];
	ld.shared.f32 	%f81, [%r9+96];
	fma.rn.f32 	%f82, %f80, %f81, %f79;
	ld.shared.f32 	%f83, [%r8+100];
	ld.shared.f32 	%f84, [%r9+100];
	fma.rn.f32 	%f85, %f83, %f84, %f82;
	ld.shared.f32 	%f86, [%r8+104];
	ld.shared.f32 	%f87, [%r9+104];
	fma.rn.f32 	%f88, %f86, %f87, %f85;
	ld.shared.f32 	%f89, [%r8+108];
	ld.shared.f32 	%f90, [%r9+108];
	fma.rn.f32 	%f91, %f89, %f90, %f88;
	ld.shared.f32 	%f92, [%r8+112];
	ld.shared.f32 	%f93, [%r9+112];
	fma.rn.f32 	%f94, %f92, %f93, %f91;
	ld.shared.f32 	%f95, [%r8+116];
	ld.shared.f32 	%f96, [%r9+116];
	fma.rn.f32 	%f97, %f95, %f96, %f94;
	ld.shared.f32 	%f98, [%r8+120];
	ld.shared.f32 	%f99, [%r9+120];
	fma.rn.f32 	%f100, %f98, %f99, %f97;
	ld.shared.f32 	%f101, [%r8+124];
	ld.shared.f32 	%f102, [%r9+124];
	fma.rn.f32 	%f104, %f101, %f102, %f100;
	bar.sync 	0;
	add.s32 	%r33, %r33, 32;
	add.s64 	%rd26, %rd26, %rd2;
	add.s64 	%rd25, %rd25, 128;
	setp.lt.s32 	%p2, %r33, %r13;
	@%p2 bra 	$L__BB0_2;
$L__BB0_3:
	cvta.to.global.u64 	%rd19, %rd10;
	mad.lo.s32 	%r31, %r12, %r5, %r4;
	cvt.s64.s32 	%rd20, %r31;
	mad.lo.s32 	%r32, %r12, %r3, %r2;
	cvt.s64.s32 	%rd21, %r32;
	add.s64 	%rd22, %rd20, %rd21;
	shl.b64 	%rd23, %rd22, 2;
	add.s64 	%rd24, %rd19, %rd23;
	st.global.f32 	[%rd24], %f104;
	ret;

}


// ===== COMPILED SASS (sm_100) =====

	.target	sm_100

	.elftype	@"ET_EXEC"


//--------------------- .note.nv.tkinfo           --------------------------
	.section	.note.nv.tkinfo,"",@"SHT_NOTE"
	.sectionflags	@"SHF_NOTE_NV_TKINFO"
	.tkinfo
        /*0018*/ 	.word	0x00000002
        /*0030*/ 	.string	""
        /*0030*/ 	.string	"ptxas"
        /*0030*/ 	.string	"Cuda compilation tools, release 13.0, V13.0.88"
        /*0030*/ 	.string	"Build cuda_13.0.r13.0/compiler.36424714_0"
        /*0030*/ 	.string	"-arch sm_100 -m 64 "



//--------------------- .note.nv.cuinfo           --------------------------
	.section	.note.nv.cuinfo,"",@"SHT_NOTE"
	.sectionflags	@"SHF_NOTE_NV_CUINFO"
        /*0018*/ 	.short	0x0002
        /*001a*/ 	.short	0x0064
        /*001c*/ 	.short	0x0082
	.zero		2


//--------------------- .nv.info                  --------------------------
	.section	.nv.info,"",@"SHT_CUDA_INFO"
	.align	4


	//----- nvinfo : EIATTR_REGCOUNT
	.align		4
        /*0000*/ 	.byte	0x04, 0x2f
        /*0002*/ 	.short	(.L_1 - .L_0)
	.align		4
.L_0:
        /*0004*/ 	.word	index@(_Z10gemm3_tileiiiPfS_S_)
        /*0008*/ 	.word	0x00000020


	//----- nvinfo : EIATTR_FRAME_SIZE
	.align		4
.L_1:
        /*000c*/ 	.byte	0x04, 0x11
        /*000e*/ 	.short	(.L_3 - .L_2)
	.align		4
.L_2:
        /*0010*/ 	.word	index@(_Z10gemm3_tileiiiPfS_S_)
        /*0014*/ 	.word	0x00000000


	//----- nvinfo : EIATTR_MIN_STACK_SIZE
	.align		4
.L_3:
        /*0018*/ 	.byte	0x04, 0x12
        /*001a*/ 	.short	(.L_5 - .L_4)
	.align		4
.L_4:
        /*001c*/ 	.word	index@(_Z10gemm3_tileiiiPfS_S_)
        /*0020*/ 	.word	0x00000000
.L_5:


//--------------------- .nv.compat                --------------------------
	.section	.nv.compat,"",@"SHT_CUDA_COMPAT_INFO"
	.align	4
        /*0000*/ 	.byte	0x02, 0x09, 0x00, 0x00, 0x02, 0x02, 0x01, 0x00, 0x02, 0x05, 0x05, 0x00, 0x03, 0x07, 0x01, 0x01
        /*0010*/ 	.byte	0x02, 0x03, 0x00, 0x00, 0x02, 0x06, 0x01, 0x00, 0x04, 0x0b, 0x08, 0x00, 0x09, 0x00, 0x00, 0x00
        /*0020*/ 	.byte	0x00, 0x00, 0x00, 0x00


//--------------------- .nv.info._Z10gemm3_tileiiiPfS_S_ --------------------------
	.section	.nv.info._Z10gemm3_tileiiiPfS_S_,"",@"SHT_CUDA_INFO"
	.sectionflags	@""
	.align	4


	//----- nvinfo : EIATTR_CUDA_API_VERSION
	.align		4
        /*0000*/ 	.byte	0x04, 0x37
        /*0002*/ 	.short	(.L_7 - .L_6)
.L_6:
        /*0004*/ 	.word	0x00000082


	//----- nvinfo : EIATTR_KPARAM_INFO
	.align		4
.L_7:
        /*0008*/ 	.byte	0x04, 0x17
        /*000a*/ 	.short	(.L_9 - .L_8)
.L_8:
        /*000c*/ 	.word	0x00000000
        /*0010*/ 	.short	0x0005
        /*0012*/ 	.short	0x0020
        /*0014*/ 	.byte	0x00, 0xf5, 0x21, 0x00


	//----- nvinfo : EIATTR_KPARAM_INFO
	.align		4
.L_9:
        /*0018*/ 	.byte	0x04, 0x17
        /*001a*/ 	.short	(.L_11 - .L_10)
.L_10:
        /*001c*/ 	.word	0x00000000
        /*0020*/ 	.short	0x0004
        /*0022*/ 	.short	0x0018
        /*0024*/ 	.byte	0x00, 0xf5, 0x21, 0x00


	//----- nvinfo : EIATTR_KPARAM_INFO
	.align		4
.L_11:
        /*0028*/ 	.byte	0x04, 0x17
        /*002a*/ 	.short	(.L_13 - .L_12)
.L_12:
        /*002c*/ 	.word	0x00000000
        /*0030*/ 	.short	0x0003
        /*0032*/ 	.short	0x0010
        /*0034*/ 	.byte	0x00, 0xf5, 0x21, 0x00


	//----- nvinfo : EIATTR_KPARAM_INFO
	.align		4
.L_13:
        /*0038*/ 	.byte	0x04, 0x17
        /*003a*/ 	.short	(.L_15 - .L_14)
.L_14:
        /*003c*/ 	.word	0x00000000
        /*0040*/ 	.short	0x0002
        /*0042*/ 	.short	0x0008
        /*0044*/ 	.byte	0x00, 0xf0, 0x11, 0x00


	//----- nvinfo : EIATTR_KPARAM_INFO
	.align		4
.L_15:
        /*0048*/ 	.byte	0x04, 0x17
        /*004a*/ 	.short	(.L_17 - .L_16)
.L_16:
        /*004c*/ 	.word	0x00000000
        /*0050*/ 	.short	0x0001
        /*0052*/ 	.short	0x0004
        /*0054*/ 	.byte	0x00, 0xf0, 0x11, 0x00


	//----- nvinfo : EIATTR_KPARAM_INFO
	.align		4
.L_17:
        /*0058*/ 	.byte	0x04, 0x17
        /*005a*/ 	.short	(.L_19 - .L_18)
.L_18:
        /*005c*/ 	.word	0x00000000
        /*0060*/ 	.short	0x0000
        /*0062*/ 	.short	0x0000
        /*0064*/ 	.byte	0x00, 0xf0, 0x11, 0x00


	//----- nvinfo : EIATTR_SPARSE_MMA_MASK
	.align		4
.L_19:
        /*0068*/ 	.byte	0x03, 0x50
        /*006a*/ 	.short	0x0000


	//----- nvinfo : EIATTR_MAXREG_COUNT
	.align		4
        /*006c*/ 	.byte	0x03, 0x1b
        /*006e*/ 	.short	0x0040


	//----- nvinfo : EIATTR_NUM_BARRIERS
	.align		4
        /*0070*/ 	.byte	0x02, 0x4c
        /*0072*/ 	.byte	0x01
	.zero		1


	//----- nvinfo : EIATTR_MERCURY_ISA_VERSION
	.align		4
        /*0074*/ 	.byte	0x03, 0x5f
        /*0076*/ 	.short	0x0101


	//----- nvinfo : EIATTR_VRC_CTA_INIT_COUNT
	.align		4
        /*0078*/ 	.byte	0x02, 0x4a
	.zero		1
	.zero		1


	//----- nvinfo : EIATTR_EXIT_INSTR_OFFSETS
	.align		4
        /*007c*/ 	.byte	0x04, 0x1c
        /*007e*/ 	.short	(.L_21 - .L_20)


	//   ....[0]....
.L_20:
        /*0080*/ 	.word	0x000006f0


	//----- nvinfo : EIATTR_MAX_THREADS
	.align		4
.L_21:
        /*0084*/ 	.byte	0x04, 0x05
        /*0086*/ 	.short	(.L_23 - .L_22)
.L_22:
        /*0088*/ 	.word	0x00000400
        /*008c*/ 	.word	0x00000001
        /*0090*/ 	.word	0x00000001


	//----- nvinfo : EIATTR_CBANK_PARAM_SIZE
	.align		4
.L_23:
        /*0094*/ 	.byte	0x03, 0x19
        /*0096*/ 	.short	0x0028


	//----- nvinfo : EIATTR_PARAM_CBANK
	.align		4
        /*0098*/ 	.byte	0x04, 0x0a
        /*009a*/ 	.short	(.L_25 - .L_24)
	.align		4
.L_24:
        /*009c*/ 	.word	index@(.nv.constant0._Z10gemm3_tileiiiPfS_S_)
        /*00a0*/ 	.short	0x0380
        /*00a2*/ 	.short	0x0028


	//----- nvinfo : EIATTR_SW_WAR
	.align		4
.L_25:
        /*00a4*/ 	.byte	0x04, 0x36
        /*00a6*/ 	.short	(.L_27 - .L_26)
.L_26:
        /*00a8*/ 	.word	0x00000008
.L_27:


//--------------------- .nv.callgraph             --------------------------
	.section	.nv.callgraph,"",@"SHT_CUDA_CALLGRAPH"
	.align	4
	.sectionentsize	8
	.align		4
        /*0000*/ 	.word	0x00000000
	.align		4
        /*0004*/ 	.word	0xffffffff
	.align		4
        /*0008*/ 	.word	0x00000000
	.align		4
        /*000c*/ 	.word	0xfffffffe
	.align		4
        /*0010*/ 	.word	0x00000000
	.align		4
        /*0014*/ 	.word	0xfffffffd
	.align		4
        /*0018*/ 	.word	0x00000000
	.align		4
        /*001c*/ 	.word	0xfffffffc


//--------------------- .text._Z10gemm3_tileiiiPfS_S_ --------------------------
	.section	.text._Z10gemm3_tileiiiPfS_S_,"ax",@progbits
	.align	128
        .global         _Z10gemm3_tileiiiPfS_S_
        .type           _Z10gemm3_tileiiiPfS_S_,@function
        .size           _Z10gemm3_tileiiiPfS_S_,(.L_x_3 - _Z10gemm3_tileiiiPfS_S_)
        .other          _Z10gemm3_tileiiiPfS_S_,@"STO_CUDA_ENTRY STV_DEFAULT"
_Z10gemm3_tileiiiPfS_S_:
.text._Z10gemm3_tileiiiPfS_S_:
[----:B------:R-:W-:Y:S08]  /*0000*/  LDC R1, c[0x0][0x37c] ;  /* 0x0000df00ff017b82 */ /* 0x000ff00000000800 */
[----:B------:R-:W0:Y:S01]  /*0010*/  LDC R0, c[0x0][0x388] ;  /* 0x0000e200ff007b82 */ /* 0x000e220000000800 */
[----:B------:R-:W1:Y:S01]  /*0020*/  S2R R25, SR_CTAID.X ;  /* 0x0000000000197919 */ /* 0x000e620000002500 */
[----:B------:R-:W2:Y:S01]  /*0030*/  LDCU.64 UR10, c[0x0][0x358] ;  /* 0x00006b00ff0a77ac */ /* 0x000ea20008000a00 */
[----:B------:R-:W-:Y:S01]  /*0040*/  HFMA2 R7, -RZ, RZ, 0, 0 ;  /* 0x00000000ff077431 */ /* 0x000fe200000001ff */
[----:B------:R-:W3:Y:S04]  /*0050*/  S2R R9, SR_TID.X ;  /* 0x0000000000097919 */ /* 0x000ee80000002100 */
[----:B------:R-:W4:Y:S01]  /*0060*/  S2UR UR5, SR_CTAID.Y ;  /* 0x00000000000579c3 */ /* 0x000f220000002600 */
[----:B0-----:R-:W-:Y:S01]  /*0070*/  ISETP.GE.AND P0, PT, R0, 0x1, PT ;  /* 0x000000010000780c */ /* 0x001fe20003f06270 */
[----:B----4-:R-:W-:Y:S01]  /*0080*/  USHF.L.U32 UR5, UR5, 0x5, URZ ;  /* 0x0000000505057899 */ /* 0x010fe200080006ff */
[----:B-1----:R-:W-:-:S02]  /*0090*/  SHF.L.U32 R25, R25, 0x5, RZ ;  /* 0x0000000519197819 */ /* 0x002fc400000006ff */
[----:B---3--:R-:W-:Y:S02]  /*00a0*/  LOP3.LUT R26, R9, 0x1f, RZ, 0xc0, !PT ;  /* 0x0000001f091a7812 */ /* 0x008fe400078ec0ff */
[----:B------:R-:W-:-:S07]  /*00b0*/  SHF.R.U32.HI R27, RZ, 0x5, R9 ;  /* 0x00000005ff1b7819 */ /* 0x000fce0000011609 */
[----:B--2---:R-:W-:Y:S05]  /*00c0*/  @!P0 BRA `(.L_x_0) ;  /* 0x0000000400608947 */ /* 0x004fea0003800000 */
[----:B------:R-:W0:Y:S01]  /*00d0*/  LDC R21, c[0x0][0x380] ;  /* 0x0000e000ff157b82 */ /* 0x000e220000000800 */
[----:B------:R-:W1:Y:S01]  /*00e0*/  LDCU.128 UR12, c[0x0][0x390] ;  /* 0x00007200ff0c77ac */ /* 0x000e620008000c00 */
[----:B------:R-:W-:Y:S01]  /*00f0*/  IMAD R4, R27, R0, R26 ;  /* 0x000000001b047224 */ /* 0x000fe200078e021a */
[----:B------:R-:W-:Y:S01]  /*0100*/  LOP3.LUT R22, R26, 0x3e0, R9, 0xf8, !PT ;  /* 0x000003e01a167812 */ /* 0x000fe200078ef809 */
[----:B------:R-:W-:Y:S01]  /*0110*/  IMAD R7, R0, UR5, RZ ;  /* 0x0000000500077c24 */ /* 0x000fe2000f8e02ff */
[----:B------:R-:W-:Y:S01]  /*0120*/  UMOV UR4, 0x400 ;  /* 0x0000040000047882 */ /* 0x000fe20000000000 */
[----:B------:R-:W-:Y:S01]  /*0130*/  IMAD.WIDE.U32 R4, R4, 0x4, RZ ;  /* 0x0000000404047825 */ /* 0x000fe200078e00ff */
[----:B------:R-:W-:Y:S01]  /*0140*/  UIADD3 UR6, UPT, UPT, UR4, 0x1000, URZ ;  /* 0x0000100004067890 */ /* 0x000fe2000fffe0ff */
[----:B------:R-:W2:Y:S01]  /*0150*/  S2UR UR8, SR_CgaCtaId ;  /* 0x00000000000879c3 */ /* 0x000ea20000008800 */
[----:B------:R-:W-:Y:S02]  /*0160*/  SHF.L.U32 R20, R9, 0x2, RZ ;  /* 0x0000000209147819 */ /* 0x000fe400000006ff */
[----:B------:R-:W-:Y:S01]  /*0170*/  SHF.L.U32 R23, R27, 0x2, RZ ;  /* 0x000000021b177819 */ /* 0x000fe200000006ff */
[----:B------:R-:W-:Y:S01]  /*0180*/  IMAD.WIDE R6, R7, 0x4, R4 ;  /* 0x0000000407067825 */ /* 0x000fe200078e0204 */
[----:B------:R-:W-:-:S02]  /*0190*/  SHF.L.U32 R24, R26, 0x7, RZ ;  /* 0x000000071a187819 */ /* 0x000fc400000006ff */
[----:B------:R-:W-:Y:S02]  /*01a0*/  LOP3.LUT R20, R20, 0xf80, RZ, 0xc0, !PT ;  /* 0x00000f8014147812 */ /* 0x000fe400078ec0ff */
[----:B------:R-:W-:Y:S01]  /*01b0*/  LOP3.LUT R23, R24, R23, RZ, 0xfc, !PT ;  /* 0x0000001718177212 */ /* 0x000fe200078efcff */
[----:B0-----:R-:W-:Y:S01]  /*01c0*/  IMAD R2, R27, R21, R26 ;  /* 0x000000151b027224 */ /* 0x001fe200078e021a */
[----:B------:R-:W-:-:S03]  /*01d0*/  SHF.L.U32 R21, R21, 0x5, RZ ;  /* 0x0000000515157819 */ /* 0x000fc600000006ff */
[----:B------:R-:W-:Y:S01]  /*01e0*/  IMAD.WIDE R2, R2, 0x4, RZ ;  /* 0x0000000402027825 */ /* 0x000fe200078e02ff */
[----:B--2---:R-:W-:-:S03]  /*01f0*/  ULEA UR7, UR8, UR6, 0x18 ;  /* 0x0000000608077291 */ /* 0x004fc6000f8ec0ff */
[----:B------:R-:W-:Y:S01]  /*0200*/  IMAD.WIDE R4, R25, 0x4, R2 ;  /* 0x0000000419047825 */ /* 0x000fe200078e0202 */
[----:B-1----:R-:W-:Y:S01]  /*0210*/  IADD3 R2, P1, PT, R6, UR14, RZ ;  /* 0x0000000e06027c10 */ /* 0x002fe2000ff3e0ff */
[----:B------:R-:W-:Y:S01]  /*0220*/  ULEA UR6, UR8, UR4, 0x18 ;  /* 0x0000000408067291 */ /* 0x000fe2000f8ec0ff */
[----:B------:R-:W-:Y:S02]  /*0230*/  LEA R22, R22, UR7, 0x2 ;  /* 0x0000000716167c11 */ /* 0x000fe4000f8e10ff */
[----:B------:R-:W-:Y:S01]  /*0240*/  UMOV UR4, URZ ;  /* 0x000000ff00047c82 */ /* 0x000fe20008000000 */
[----:B------:R-:W-:Y:S02]  /*0250*/  IADD3 R28, P0, PT, R4, UR12, RZ ;  /* 0x0000000c041c7c10 */ /* 0x000fe4000ff1e0ff */
[----:B------:R-:W-:Y:S02]  /*0260*/  IADD3.X R3, PT, PT, R7, UR15, RZ, P1, !PT ;  /* 0x0000000f07037c10 */ /* 0x000fe40008ffe4ff */
[----:B------:R-:W-:-:S02]  /*0270*/  IADD3.X R29, PT, PT, R5, UR13, RZ, P0, !PT ;  /* 0x0000000d051d7c10 */ /* 0x000fc400087fe4ff */
[----:B------:R-:W-:-:S07]  /*0280*/  MOV R7, RZ ;  /* 0x000000ff00077202 */ /* 0x000fce0000000f00 */
.L_x_1:
[----:B------:R0:W2:Y:S04]  /*0290*/  LDG.E R4, desc[UR10][R28.64] ;  /* 0x0000000a1c047981 */ /* 0x0000a8000c1e1900 */
[----:B------:R1:W3:Y:S01]  /*02a0*/  LDG.E R5, desc[UR10][R2.64] ;  /* 0x0000000a02057981 */ /* 0x0002e2000c1e1900 */
[----:B------:R-:W-:Y:S01]  /*02b0*/  UIADD3 UR4, UPT, UPT, UR4, 0x20, URZ ;  /* 0x0000002004047890 */ /* 0x000fe2000fffe0ff */
[----:B0-----:R-:W-:-:S05]  /*02c0*/  IMAD.WIDE R28, R21, 0x4, R28 ;  /* 0x00000004151c7825 */ /* 0x001fca00078e021c */
[----:B------:R-:W-:Y:S02]  /*02d0*/  ISETP.LE.AND P0, PT, R0, UR4, PT ;  /* 0x0000000400007c0c */ /* 0x000fe4000bf03270 */
[----:B-1----:R-:W-:-:S04]  /*02e0*/  IADD3 R2, P1, PT, R2, 0x80, RZ ;  /* 0x0000008002027810 */ /* 0x002fc80007f3e0ff */
[----:B------:R-:W-:Y:S01]  /*02f0*/  IADD3.X R3, PT, PT, RZ, R3, RZ, P1, !PT ;  /* 0x00000003ff037210 */ /* 0x000fe20000ffe4ff */
[----:B--2---:R-:W-:Y:S04]  /*0300*/  STS [R23+UR6], R4 ;  /* 0x0000000417007988 */ /* 0x004fe80008000806 */
[----:B---3--:R-:W-:Y:S01]  /*0310*/  STS [R22], R5 ;  /* 0x0000000516007388 */ /* 0x008fe20000000800 */
[----:B------:R-:W-:Y:S06]  /*0320*/  BAR.SYNC.DEFER_BLOCKING 0x0 ;  /* 0x0000000000007b1d */ /* 0x000fec0000010000 */
[----:B------:R-:W-:Y:S04]  /*0330*/  LDS.128 R12, [R24+UR6] ;  /* 0x00000006180c7984 */ /* 0x000fe80008000c00 */
[----:B------:R-:W0:Y:S04]  /*0340*/  LDS.128 R16, [R20+UR7] ;  /* 0x0000000714107984 */ /* 0x000e280008000c00 */
[----:B------:R-:W-:Y:S01]  /*0350*/  LDS.128 R8, [R24+UR6+0x10] ;  /* 0x0000100618087984 */ /* 0x000fe20008000c00 */
[----:B0-----:R-:W-:-:S03]  /*0360*/  FFMA R12, R12, R16, R7 ;  /* 0x000000100c0c7223 */ /* 0x001fc60000000007 */
[----:B------:R-:W0:Y:S01]  /*0370*/  LDS.128 R4, [R20+UR7+0x10] ;  /* 0x0000100714047984 */ /* 0x000e220008000c00 */
[----:B------:R-:W-:-:S04]  /*0380*/  FFMA R13, R13, R17, R12 ;  /* 0x000000110d0d7223 */ /* 0x000fc8000000000c */
[----:B------:R-:W-:-:S04]  /*0390*/  FFMA R14, R14, R18, R13 ;  /* 0x000000120e0e7223 */ /* 0x000fc8000000000d */
[----:B------:R-:W-:Y:S02]  /*03a0*/  FFMA R15, R15, R19, R14 ;  /* 0x000000130f0f7223 */ /* 0x000fe4000000000e */
[----:B------:R-:W-:Y:S02]  /*03b0*/  LDS.128 R16, [R24+UR6+0x20] ;  /* 0x0000200618107984 */ /* 0x000fe40008000c00 */
[----:B0-----:R-:W-:Y:S02]  /*03c0*/  FFMA R4, R8, R4, R15 ;  /* 0x0000000408047223 */ /* 0x001fe4000000000f */
[----:B------:R-:W0:Y:S02]  /*03d0*/  LDS.128 R12, [R20+UR7+0x20] ;  /* 0x00002007140c7984 */ /* 0x000e240008000c00 */
        /* <DEDUP_REMOVED lines=32> */
[----:B------:R-:W-:-:S04]  /*05e0*/  FFMA R15, R15, R19, R14 ;  /* 0x000000130f0f7223 */ /* 0x000fc8000000000e */
[----:B0-----:R-:W-:-:S04]  /*05f0*/  FFMA R4, R4, R8, R15 ;  /* 0x0000000804047223 */ /* 0x001fc8000000000f */
[----:B------:R-:W-:-:S04]  /*0600*/  FFMA R5, R5, R9, R4 ;  /* 0x0000000905057223 */ /* 0x000fc80000000004 */
[----:B------:R-:W-:-:S04]  /*0610*/  FFMA R6, R6, R10, R5 ;  /* 0x0000000a06067223 */ /* 0x000fc80000000005 */
[----:B------:R-:W-:Y:S01]  /*0620*/  FFMA R7, R7, R11, R6 ;  /* 0x0000000b07077223 */ /* 0x000fe20000000006 */
[----:B------:R-:W-:Y:S06]  /*0630*/  BAR.SYNC.DEFER_BLOCKING 0x0 ;  /* 0x0000000000007b1d */ /* 0x000fec0000010000 */
[----:B------:R-:W-:Y:S05]  /*0640*/  @!P0 BRA `(.L_x_1) ;  /* 0xfffffffc00108947 */ /* 0x000fea000383ffff */
.L_x_0:
[----:B------:R-:W0:Y:S01]  /*0650*/  LDC R0, c[0x0][0x380] ;  /* 0x0000e000ff007b82 */ /* 0x000e220000000800 */
[----:B------:R-:W1:Y:S01]  /*0660*/  LDCU.64 UR6, c[0x0][0x3a0] ;  /* 0x00007400ff0677ac */ /* 0x000e620008000a00 */
[----:B0-----:R-:W-:Y:S02]  /*0670*/  IMAD R26, R27, R0, R26 ;  /* 0x000000001b1a7224 */ /* 0x001fe400078e021a */
[----:B------:R-:W-:-:S03]  /*0680*/  IMAD R25, R0, UR5, R25 ;  /* 0x0000000500197c24 */ /* 0x000fc6000f8e0219 */
[----:B------:R-:W-:Y:S02]  /*0690*/  SHF.R.S32.HI R0, RZ, 0x1f, R26 ;  /* 0x0000001fff007819 */ /* 0x000fe4000001141a */
[----:B------:R-:W-:-:S04]  /*06a0*/  IADD3 R3, P0, PT, R26, R25, RZ ;  /* 0x000000191a037210 */ /* 0x000fc80007f1e0ff */
[----:B------:R-:W-:Y:S02]  /*06b0*/  LEA.HI.X.SX32 R0, R25, R0, 0x1, P0 ;  /* 0x0000000019007211 */ /* 0x000fe400000f0eff */
[----:B-1----:R-:W-:-:S04]  /*06c0*/  LEA R2, P0, R3, UR6, 0x2 ;  /* 0x0000000603027c11 */ /* 0x002fc8000f8010ff */
[----:B------:R-:W-:-:S05]  /*06d0*/  LEA.HI.X R3, R3, UR7, R0, 0x2, P0 ;  /* 0x0000000703037c11 */ /* 0x000fca00080f1400 */
[----:B------:R-:W-:Y:S01]  /*06e0*/  STG.E desc[UR10][R2.64], R7 ;  /* 0x0000000702007986 */ /* 0x000fe2000c10190a */
[----:B------:R-:W-:Y:S05]  /*06f0*/  EXIT ;  /* 0x000000000000794d */ /* 0x000fea0003800000 */
.L_x_2:
[----:B------:R-:W-:-:S00]  /*0700*/  BRA `(.L_x_2) ;  /* 0xfffffffc00fc7947 */ /* 0x000fc0000383ffff */
[----:B------:R-:W-:-:S00]  /*0710*/  NOP ;  /* 0x0000000000007918 */ /* 0x000fc00000000000 */
        /* <DEDUP_REMOVED lines=14> */
.L_x_3:


//--------------------- .nv.shared._Z10gemm3_tileiiiPfS_S_ --------------------------
	.section	.nv.shared._Z10gemm3_tileiiiPfS_S_,"aw",@nobits
	.sectionflags	@""
	.align	4
.nv.shared._Z10gemm3_tileiiiPfS_S_:
	.zero		9216


//--------------------- .nv.shared.reserved.0     --------------------------
	.section	.nv.shared.reserved.0,"aw",@nobits
	.weak		__nv_reservedSMEM_offset_0_alias
	.size		__nv_reservedSMEM_offset_0_alias, 0, 64
	.other		__nv_reservedSMEM_offset_0_alias,@"STO_CUDA_RESERVED_SHARED STV_DEFAULT"
__nv_reservedSMEM_offset_0_alias:
	.zero		0
	.zero		64


//--------------------- .nv.constant0._Z10gemm3_tileiiiPfS_S_ --------------------------
	.section	.nv.constant0._Z10gemm3_tileiiiPfS_S_,"a",@progbits
	.sectionflags	@""
	.align	4
.nv.constant0._Z10gemm3_tileiiiPfS_S_:
	.zero		936


//--------------------- SYMBOLS --------------------------

	.type		.nv.reservedSmem.offset0,@object
	.size		.nv.reservedSmem.offset0,0x4
	.type		.nv.reservedSmem.cap,@object
	.size		.nv.reservedSmem.cap,0x4
